//
// Generated by NVIDIA NVVM Compiler
//
// Compiler Build ID: CL-36424714
// Cuda compilation tools, release 13.0, V13.0.88
// Based on NVVM 20.0.0
//

.version 9.0
.target sm_100
.address_size 64

	// .globl	_Z10stencil_1dPiS_S_
// _ZZ10stencil_1dPiS_S_E4temp has been demoted

.visible .entry _Z10stencil_1dPiS_S_(
	.param .u64 .ptr .align 1 _Z10stencil_1dPiS_S__param_0,
	.param .u64 .ptr .align 1 _Z10stencil_1dPiS_S__param_1,
	.param .u64 .ptr .align 1 _Z10stencil_1dPiS_S__param_2
)
{
	.reg .pred 	%p<18>;
	.reg .b32 	%r<69>;
	.reg .b64 	%rd<11>;
	// demoted variable
	.shared .align 4 .b8 _ZZ10stencil_1dPiS_S_E4temp[120];
	ld.param.u64 	%rd4, [_Z10stencil_1dPiS_S__param_0];
	ld.param.u64 	%rd2, [_Z10stencil_1dPiS_S__param_1];
	ld.param.u64 	%rd3, [_Z10stencil_1dPiS_S__param_2];
	cvta.to.global.u64 	%rd5, %rd4;
	mov.u32 	%r4, %tid.x;
	mov.u32 	%r5, %ctaid.x;
	mov.u32 	%r6, %ntid.x;
	mad.lo.s32 	%r1, %r5, %r6, %r4;
	mul.wide.s32 	%rd6, %r1, 4;
	add.s64 	%rd1, %rd5, %rd6;
	ld.global.u32 	%r7, [%rd1];
	shl.b32 	%r8, %r4, 2;
	mov.u32 	%r9, _ZZ10stencil_1dPiS_S_E4temp;
	add.s32 	%r2, %r9, %r8;
	st.shared.u32 	[%r2], %r7;
	setp.gt.u32 	%p1, %r4, 13;
	@%p1 bra 	$L__BB0_2;
	ld.global.u32 	%r10, [%rd1+64];
	st.shared.u32 	[%r2+64], %r10;
$L__BB0_2:
	cvta.to.global.u64 	%rd7, %rd2;
	bar.sync 	0;
	ld.global.u32 	%r11, [%rd7];
	ld.shared.u32 	%r12, [%r2];
	setp.eq.s32 	%p2, %r11, %r12;
	selp.u32 	%r13, 1, 0, %p2;
	ld.global.u32 	%r14, [%rd7+4];
	ld.shared.u32 	%r15, [%r2+4];
	setp.eq.s32 	%p3, %r14, %r15;
	selp.u32 	%r16, 1, 0, %p3;
	add.s32 	%r17, %r13, %r16;
	ld.global.u32 	%r18, [%rd7+8];
	ld.shared.u32 	%r19, [%r2+8];
	setp.eq.s32 	%p4, %r18, %r19;
	selp.u32 	%r20, 1, 0, %p4;
	add.s32 	%r21, %r17, %r20;
	ld.global.u32 	%r22, [%rd7+12];
	ld.shared.u32 	%r23, [%r2+12];
	setp.eq.s32 	%p5, %r22, %r23;
	selp.u32 	%r24, 1, 0, %p5;
	add.s32 	%r25, %r21, %r24;
	ld.global.u32 	%r26, [%rd7+16];
	ld.shared.u32 	%r27, [%r2+16];
	setp.eq.s32 	%p6, %r26, %r27;
	selp.u32 	%r28, 1, 0, %p6;
	add.s32 	%r29, %r25, %r28;
	ld.global.u32 	%r30, [%rd7+20];
	ld.shared.u32 	%r31, [%r2+20];
	setp.eq.s32 	%p7, %r30, %r31;
	selp.u32 	%r32, 1, 0, %p7;
	add.s32 	%r33, %r29, %r32;
	ld.global.u32 	%r34, [%rd7+24];
	ld.shared.u32 	%r35, [%r2+24];
	setp.eq.s32 	%p8, %r34, %r35;
	selp.u32 	%r36, 1, 0, %p8;
	add.s32 	%r37, %r33, %r36;
	ld.global.u32 	%r38, [%rd7+28];
	ld.shared.u32 	%r39, [%r2+28];
	setp.eq.s32 	%p9, %r38, %r39;
	selp.u32 	%r40, 1, 0, %p9;
	add.s32 	%r41, %r37, %r40;
	ld.global.u32 	%r42, [%rd7+32];
	ld.shared.u32 	%r43, [%r2+32];
	setp.eq.s32 	%p10, %r42, %r43;
	selp.u32 	%r44, 1, 0, %p10;
	add.s32 	%r45, %r41, %r44;
	ld.global.u32 	%r46, [%rd7+36];
	ld.shared.u32 	%r47, [%r2+36];
	setp.eq.s32 	%p11, %r46, %r47;
	selp.u32 	%r48, 1, 0, %p11;
	add.s32 	%r49, %r45, %r48;
	ld.global.u32 	%r50, [%rd7+40];
	ld.shared.u32 	%r51, [%r2+40];
	setp.eq.s32 	%p12, %r50, %r51;
	selp.u32 	%r52, 1, 0, %p12;
	add.s32 	%r53, %r49, %r52;
	ld.global.u32 	%r54, [%rd7+44];
	ld.shared.u32 	%r55, [%r2+44];
	setp.eq.s32 	%p13, %r54, %r55;
	selp.u32 	%r56, 1, 0, %p13;
	add.s32 	%r57, %r53, %r56;
	ld.global.u32 	%r58, [%rd7+48];
	ld.shared.u32 	%r59, [%r2+48];
	setp.eq.s32 	%p14, %r58, %r59;
	selp.u32 	%r60, 1, 0, %p14;
	add.s32 	%r61, %r57, %r60;
	ld.global.u32 	%r62, [%rd7+52];
	ld.shared.u32 	%r63, [%r2+52];
	setp.eq.s32 	%p15, %r62, %r63;
	selp.u32 	%r64, 1, 0, %p15;
	add.s32 	%r65, %r61, %r64;
	ld.global.u32 	%r66, [%rd7+56];
	ld.shared.u32 	%r67, [%r2+56];
	setp.eq.s32 	%p16, %r66, %r67;
	selp.u32 	%r68, 1, 0, %p16;
	add.s32 	%r3, %r65, %r68;
	setp.lt.u32 	%p17, %r3, 7;
	@%p17 bra 	$L__BB0_4;
	cvta.to.global.u64 	%rd8, %rd3;
	add.s64 	%rd10, %rd8, %rd6;
	st.global.u32 	[%rd10], %r3;
$L__BB0_4:
	ret;

}


// ===== COMPILED SASS (sm_100) =====

	.target	sm_100

	.elftype	@"ET_EXEC"


//--------------------- .note.nv.tkinfo           --------------------------
	.section	.note.nv.tkinfo,"",@"SHT_NOTE"
	.sectionflags	@"SHF_NOTE_NV_TKINFO"
	.tkinfo
        /*0018*/ 	.word	0x00000002
        /*0030*/ 	.string	""
        /*0030*/ 	.string	"ptxas"
        /*0030*/ 	.string	"Cuda compilation tools, release 13.0, V13.0.88"
        /*0030*/ 	.string	"Build cuda_13.0.r13.0/compiler.36424714_0"
        /*0030*/ 	.string	"-arch sm_100 -m 64 "



//--------------------- .note.nv.cuinfo           --------------------------
	.section	.note.nv.cuinfo,"",@"SHT_NOTE"
	.sectionflags	@"SHF_NOTE_NV_CUINFO"
        /*0018*/ 	.short	0x0002
        /*001a*/ 	.short	0x0064
        /*001c*/ 	.short	0x0082
	.zero		2


//--------------------- .nv.info                  --------------------------
	.section	.nv.info,"",@"SHT_CUDA_INFO"
	.align	4


	//----- nvinfo : EIATTR_REGCOUNT
	.align		4
        /*0000*/ 	.byte	0x04, 0x2f
        /*0002*/ 	.short	(.L_1 - .L_0)
	.align		4
.L_0:
        /*0004*/ 	.word	index@(_Z10stencil_1dPiS_S_)
        /*0008*/ 	.word	0x0000001d


	//----- nvinfo : EIATTR_FRAME_SIZE
	.align		4
.L_1:
        /*000c*/ 	.byte	0x04, 0x11
        /*000e*/ 	.short	(.L_3 - .L_2)
	.align		4
.L_2:
        /*0010*/ 	.word	index@(_Z10stencil_1dPiS_S_)
        /*0014*/ 	.word	0x00000000


	//----- nvinfo : EIATTR_MIN_STACK_SIZE
	.align		4
.L_3:
        /*0018*/ 	.byte	0x04, 0x12
        /*001a*/ 	.short	(.L_5 - .L_4)
	.align		4
.L_4:
        /*001c*/ 	.word	index@(_Z10stencil_1dPiS_S_)
        /*0020*/ 	.word	0x00000000
.L_5:


//--------------------- .nv.compat                --------------------------
	.section	.nv.compat,"",@"SHT_CUDA_COMPAT_INFO"
	.align	4
        /*0000*/ 	.byte	0x02, 0x09, 0x00, 0x00, 0x02, 0x02, 0x01, 0x00, 0x02, 0x05, 0x05, 0x00, 0x03, 0x07, 0x01, 0x01
        /*0010*/ 	.byte	0x02, 0x03, 0x00, 0x00, 0x02, 0x06, 0x01, 0x00, 0x04, 0x0b, 0x08, 0x00, 0x09, 0x00, 0x00, 0x00
        /*0020*/ 	.byte	0x00, 0x00, 0x00, 0x00


//--------------------- .nv.info._Z10stencil_1dPiS_S_ --------------------------
	.section	.nv.info._Z10stencil_1dPiS_S_,"",@"SHT_CUDA_INFO"
	.sectionflags	@""
	.align	4


	//----- nvinfo : EIATTR_CUDA_API_VERSION
	.align		4
        /*0000*/ 	.byte	0x04, 0x37
        /*0002*/ 	.short	(.L_7 - .L_6)
.L_6:
        /*0004*/ 	.word	0x00000082


	//----- nvinfo : EIATTR_KPARAM_INFO
	.align		4
.L_7:
        /*0008*/ 	.byte	0x04, 0x17
        /*000a*/ 	.short	(.L_9 - .L_8)
.L_8:
        /*000c*/ 	.word	0x00000000
        /*0010*/ 	.short	0x0002
        /*0012*/ 	.short	0x0010
        /*0014*/ 	.byte	0x00, 0xf5, 0x21, 0x00


	//----- nvinfo : EIATTR_KPARAM_INFO
	.align		4
.L_9:
        /*0018*/ 	.byte	0x04, 0x17
        /*001a*/ 	.short	(.L_11 - .L_10)
.L_10:
        /*001c*/ 	.word	0x00000000
        /*0020*/ 	.short	0x0001
        /*0022*/ 	.short	0x0008
        /*0024*/ 	.byte	0x00, 0xf5, 0x21, 0x00


	//----- nvinfo : EIATTR_KPARAM_INFO
	.align		4
.L_11:
        /*0028*/ 	.byte	0x04, 0x17
        /*002a*/ 	.short	(.L_13 - .L_12)
.L_12:
        /*002c*/ 	.word	0x00000000
        /*0030*/ 	.short	0x0000
        /*0032*/ 	.short	0x0000
        /*0034*/ 	.byte	0x00, 0xf5, 0x21, 0x00


	//----- nvinfo : EIATTR_SPARSE_MMA_MASK
	.align		4
.L_13:
        /*0038*/ 	.byte	0x03, 0x50
        /*003a*/ 	.short	0x0000


	//----- nvinfo : EIATTR_MAXREG_COUNT
	.align		4
        /*003c*/ 	.byte	0x03, 0x1b
        /*003e*/ 	.short	0x00ff


	//----- nvinfo : EIATTR_NUM_BARRIERS
	.align		4
        /*0040*/ 	.byte	0x02, 0x4c
        /*0042*/ 	.byte	0x01
	.zero		1


	//----- nvinfo : EIATTR_MERCURY_ISA_VERSION
	.align		4
        /*0044*/ 	.byte	0x03, 0x5f
        /*0046*/ 	.short	0x0101


	//----- nvinfo : EIATTR_VRC_CTA_INIT_COUNT
	.align		4
        /*0048*/ 	.byte	0x02, 0x4a
	.zero		1
	.zero		1


	//----- nvinfo : EIATTR_EXIT_INSTR_OFFSETS
	.align		4
        /*004c*/ 	.byte	0x04, 0x1c
        /*004e*/ 	.short	(.L_15 - .L_14)


	//   ....[0]....
.L_14:
        /*0050*/ 	.word	0x000005f0


	//   ....[1]....
        /*0054*/ 	.word	0x00000630


	//----- nvinfo : EIATTR_CBANK_PARAM_SIZE
	.align		4
.L_15:
        /*0058*/ 	.byte	0x03, 0x19
        /*005a*/ 	.short	0x0018


	//----- nvinfo : EIATTR_PARAM_CBANK
	.align		4
        /*005c*/ 	.byte	0x04, 0x0a
        /*005e*/ 	.short	(.L_17 - .L_16)
	.align		4
.L_16:
        /*0060*/ 	.word	index@(.nv.constant0._Z10stencil_1dPiS_S_)
        /*0064*/ 	.short	0x0380
        /*0066*/ 	.short	0x0018


	//----- nvinfo : EIATTR_SW_WAR
	.align		4
.L_17:
        /*0068*/ 	.byte	0x04, 0x36
        /*006a*/ 	.short	(.L_19 - .L_18)
.L_18:
        /*006c*/ 	.word	0x00000008
.L_19:


//--------------------- .nv.callgraph             --------------------------
	.section	.nv.callgraph,"",@"SHT_CUDA_CALLGRAPH"
	.align	4
	.sectionentsize	8
	.align		4
        /*0000*/ 	.word	0x00000000
	.align		4
        /*0004*/ 	.word	0xffffffff
	.align		4
        /*0008*/ 	.word	0x00000000
	.align		4
        /*000c*/ 	.word	0xfffffffe
	.align		4
        /*0010*/ 	.word	0x00000000
	.align		4
        /*0014*/ 	.word	0xfffffffd
	.align		4
        /*0018*/ 	.word	0x00000000
	.align		4
        /*001c*/ 	.word	0xfffffffc


//--------------------- .text._Z10stencil_1dPiS_S_ --------------------------
	.section	.text._Z10stencil_1dPiS_S_,"ax",@progbits
	.align	128
        .global         _Z10stencil_1dPiS_S_
        .type           _Z10stencil_1dPiS_S_,@function
        .size           _Z10stencil_1dPiS_S_,(.L_x_1 - _Z10stencil_1dPiS_S_)
        .other          _Z10stencil_1dPiS_S_,@"STO_CUDA_ENTRY STV_DEFAULT"
_Z10stencil_1dPiS_S_:
.text._Z10stencil_1dPiS_S_:
[----:B------:R-:W-:Y:S01]  /*0000*/  LDC R1, c[0x0][0x37c] ;  /* 0x0000df00ff017b82 */ /* 0x000fe20000000800 */
[----:B------:R-:W0:Y:S07]  /*0010*/  S2R R4, SR_TID.X ;  /* 0x0000000000047919 */ /* 0x000e2e0000002100 */
[----:B------:R-:W1:Y:S01]  /*0020*/  S2UR UR4, SR_CTAID.X ;  /* 0x00000000000479c3 */ /* 0x000e620000002500 */
[----:B------:R-:W2:Y:S07]  /*0030*/  LDCU.64 UR6, c[0x0][0x358] ;  /* 0x00006b00ff0677ac */ /* 0x000eae0008000a00 */
[----:B------:R-:W1:Y:S08]  /*0040*/  LDC R3, c[0x0][0x360] ;  /* 0x0000d800ff037b82 */ /* 0x000e700000000800 */
[----:B------:R-:W3:Y:S01]  /*0050*/  LDC.64 R6, c[0x0][0x380] ;  /* 0x0000e000ff067b82 */ /* 0x000ee20000000a00 */
[----:B0-----:R-:W-:Y:S01]  /*0060*/  ISETP.GT.U32.AND P0, PT, R4, 0xd, PT ;  /* 0x0000000d0400780c */ /* 0x001fe20003f04070 */
[----:B-1----:R-:W-:-:S04]  /*0070*/  IMAD R0, R3, UR4, R4 ;  /* 0x0000000403007c24 */ /* 0x002fc8000f8e0204 */
[----:B---3--:R-:W-:-:S05]  /*0080*/  IMAD.WIDE R6, R0, 0x4, R6 ;  /* 0x0000000400067825 */ /* 0x008fca00078e0206 */
[----:B--2---:R-:W2:Y:S04]  /*0090*/  LDG.E R9, desc[UR6][R6.64] ;  /* 0x0000000606097981 */ /* 0x004ea8000c1e1900 */
[----:B------:R-:W3:Y:S01]  /*00a0*/  @!P0 LDG.E R17, desc[UR6][R6.64+0x40] ;  /* 0x0000400606118981 */ /* 0x000ee2000c1e1900 */
[----:B------:R-:W0:Y:S01]  /*00b0*/  S2UR UR5, SR_CgaCtaId ;  /* 0x00000000000579c3 */ /* 0x000e220000008800 */
[----:B------:R-:W-:-:S07]  /*00c0*/  UMOV UR4, 0x400 ;  /* 0x0000040000047882 */ /* 0x000fce0000000000 */
[----:B------:R-:W1:Y:S01]  /*00d0*/  LDC.64 R2, c[0x0][0x388] ;  /* 0x0000e200ff027b82 */ /* 0x000e620000000a00 */
[----:B0-----:R-:W-:-:S06]  /*00e0*/  ULEA UR4, UR5, UR4, 0x18 ;  /* 0x0000000405047291 */ /* 0x001fcc000f8ec0ff */
[----:B------:R-:W-:-:S05]  /*00f0*/  LEA R4, R4, UR4, 0x2 ;  /* 0x0000000404047c11 */ /* 0x000fca000f8e10ff */
[----:B--2---:R0:W-:Y:S04]  /*0100*/  STS [R4], R9 ;  /* 0x0000000904007388 */ /* 0x0041e80000000800 */
[----:B---3--:R-:W-:Y:S01]  /*0110*/  @!P0 STS [R4+0x40], R17 ;  /* 0x0000401104008388 */ /* 0x008fe20000000800 */
[----:B------:R-:W-:Y:S06]  /*0120*/  BAR.SYNC.DEFER_BLOCKING 0x0 ;  /* 0x0000000000007b1d */ /* 0x000fec0000010000 */
[----:B-1----:R-:W2:Y:S04]  /*0130*/  LDG.E R21, desc[UR6][R2.64+0x4] ;  /* 0x0000040602157981 */ /* 0x002ea8000c1e1900 */
[----:B------:R-:W3:Y:S04]  /*0140*/  LDG.E R19, desc[UR6][R2.64] ;  /* 0x0000000602137981 */ /* 0x000ee8000c1e1900 */
[----:B------:R-:W4:Y:S04]  /*0150*/  LDG.E R23, desc[UR6][R2.64+0x8] ;  /* 0x0000080602177981 */ /* 0x000f28000c1e1900 */
[----:B------:R-:W5:Y:S04]  /*0160*/  LDG.E R5, desc[UR6][R2.64+0xc] ;  /* 0x00000c0602057981 */ /* 0x000f68000c1e1900 */
[----:B------:R-:W5:Y:S04]  /*0170*/  LDG.E R15, desc[UR6][R2.64+0x10] ;  /* 0x00001006020f7981 */ /* 0x000f68000c1e1900 */
[----:B------:R-:W5:Y:S04]  /*0180*/  LDG.E R14, desc[UR6][R2.64+0x14] ;  /* 0x00001406020e7981 */ /* 0x000f68000c1e1900 */
[----:B------:R-:W5:Y:S04]  /*0190*/  LDG.E R13, desc[UR6][R2.64+0x18] ;  /* 0x00001806020d7981 */ /* 0x000f68000c1e1900 */
[----:B------:R-:W5:Y:S04]  /*01a0*/  LDG.E R12, desc[UR6][R2.64+0x1c] ;  /* 0x00001c06020c7981 */ /* 0x000f68000c1e1900 */
[----:B------:R-:W5:Y:S04]  /*01b0*/  LDG.E R11, desc[UR6][R2.64+0x20] ;  /* 0x00002006020b7981 */ /* 0x000f68000c1e1900 */
[----:B------:R-:W5:Y:S04]  /*01c0*/  LDG.E R10, desc[UR6][R2.64+0x24] ;  /* 0x00002406020a7981 */ /* 0x000f68000c1e1900 */
[----:B0-----:R-:W5:Y:S04]  /*01d0*/  LDG.E R9, desc[UR6][R2.64+0x28] ;  /* 0x0000280602097981 */ /* 0x001f68000c1e1900 */
[----:B------:R-:W5:Y:S04]  /*01e0*/  LDG.E R8, desc[UR6][R2.64+0x2c] ;  /* 0x00002c0602087981 */ /* 0x000f68000c1e1900 */
[----:B------:R-:W5:Y:S04]  /*01f0*/  LDG.E R7, desc[UR6][R2.64+0x30] ;  /* 0x0000300602077981 */ /* 0x000f68000c1e1900 */
[----:B------:R-:W5:Y:S04]  /*0200*/  LDG.E R6, desc[UR6][R2.64+0x34] ;  /* 0x0000340602067981 */ /* 0x000f68000c1e1900 */
[----:B------:R0:W5:Y:S04]  /*0210*/  LDG.E R16, desc[UR6][R2.64+0x38] ;  /* 0x0000380602107981 */ /* 0x000168000c1e1900 */
[----:B------:R-:W2:Y:S04]  /*0220*/  LDS R22, [R4+0x4] ;  /* 0x0000040004167984 */ /* 0x000ea80000000800 */
[----:B------:R-:W3:Y:S04]  /*0230*/  LDS R20, [R4] ;  /* 0x0000000004147984 */ /* 0x000ee80000000800 */
[----:B------:R-:W4:Y:S04]  /*0240*/  LDS R24, [R4+0x8] ;  /* 0x0000080004187984 */ /* 0x000f280000000800 */
[----:B------:R-:W5:Y:S04]  /*0250*/  LDS R26, [R4+0xc] ;  /* 0x00000c00041a7984 */ /* 0x000f680000000800 */
[----:B------:R-:W1:Y:S04]  /*0260*/  LDS R18, [R4+0x10] ;  /* 0x0000100004127984 */ /* 0x000e680000000800 */
[----:B------:R-:W1:Y:S04]  /*0270*/  LDS R17, [R4+0x14] ;  /* 0x0000140004117984 */ /* 0x000e680000000800 */
[----:B0-----:R-:W-:Y:S01]  /*0280*/  LDS R3, [R4+0x1c] ;  /* 0x00001c0004037984 */ /* 0x001fe20000000800 */
[----:B--2---:R-:W-:-:S02]  /*0290*/  ISETP.NE.AND P1, PT, R21, R22, PT ;  /* 0x000000161500720c */ /* 0x004fc40003f25270 */
[----:B---3--:R-:W-:Y:S01]  /*02a0*/  ISETP.NE.AND P0, PT, R19, R20, PT ;  /* 0x000000141300720c */ /* 0x008fe20003f05270 */
[----:B------:R-:W-:Y:S01]  /*02b0*/  IMAD.MOV.U32 R19, RZ, RZ, 0x2 ;  /* 0x00000002ff137424 */ /* 0x000fe200078e00ff */
[----:B------:R-:W0:Y:S01]  /*02c0*/  LDS R20, [R4+0x18] ;  /* 0x0000180004147984 */ /* 0x000e220000000800 */
[----:B------:R-:W-:-:S08]  /*02d0*/  SEL R2, RZ, 0x1, P1 ;  /* 0x00000001ff027807 */ /* 0x000fd00000800000 */
[----:B------:R-:W-:Y:S01]  /*02e0*/  @P1 IMAD.MOV R19, RZ, RZ, 0x1 ;  /* 0x00000001ff131424 */ /* 0x000fe200078e02ff */
[----:B----4-:R-:W-:Y:S01]  /*02f0*/  ISETP.NE.AND P1, PT, R23, R24, PT ;  /* 0x000000181700720c */ /* 0x010fe20003f25270 */
[----:B------:R-:W-:Y:S01]  /*0300*/  @P0 IMAD.MOV R19, RZ, RZ, R2 ;  /* 0x000000ffff130224 */ /* 0x000fe200078e0202 */
[----:B-----5:R-:W-:Y:S01]  /*0310*/  ISETP.NE.AND P0, PT, R5, R26, PT ;  /* 0x0000001a0500720c */ /* 0x020fe20003f05270 */
[----:B------:R-:W2:Y:S03]  /*0320*/  LDS R2, [R4+0x20] ;  /* 0x0000200004027984 */ /* 0x000ea60000000800 */
[----:B------:R-:W-:Y:S01]  /*0330*/  IADD3 R21, PT, PT, R19, 0x1, RZ ;  /* 0x0000000113157810 */ /* 0x000fe20007ffe0ff */
[----:B------:R-:W3:Y:S06]  /*0340*/  LDS R5, [R4+0x24] ;  /* 0x0000240004057984 */ /* 0x000eec0000000800 */
[----:B------:R-:W-:Y:S01]  /*0350*/  @P1 IMAD.MOV R21, RZ, RZ, R19 ;  /* 0x000000ffff151224 */ /* 0x000fe200078e0213 */
[----:B-1----:R-:W-:-:S03]  /*0360*/  ISETP.NE.AND P1, PT, R15, R18, PT ;  /* 0x000000120f00720c */ /* 0x002fc60003f25270 */
[----:B------:R-:W-:Y:S02]  /*0370*/  VIADD R15, R21, 0x1 ;  /* 0x00000001150f7836 */ /* 0x000fe40000000000 */
[----:B------:R-:W-:Y:S01]  /*0380*/  @P0 IMAD.MOV R15, RZ, RZ, R21 ;  /* 0x000000ffff0f0224 */ /* 0x000fe200078e0215 */
[----:B------:R-:W-:Y:S02]  /*0390*/  ISETP.NE.AND P0, PT, R14, R17, PT ;  /* 0x000000110e00720c */ /* 0x000fe40003f05270 */
[----:B------:R-:W1:Y:S02]  /*03a0*/  LDS R14, [R4+0x28] ;  /* 0x00002800040e7984 */ /* 0x000e640000000800 */
[----:B------:R-:W-:-:S03]  /*03b0*/  IADD3 R17, PT, PT, R15, 0x1, RZ ;  /* 0x000000010f117810 */ /* 0x000fc60007ffe0ff */
[----:B------:R-:W-:-:S04]  /*03c0*/  @P1 IMAD.MOV R17, RZ, RZ, R15 ;  /* 0x000000ffff111224 */ /* 0x000fc800078e020f */
[----:B------:R-:W-:Y:S01]  /*03d0*/  VIADD R15, R17, 0x1 ;  /* 0x00000001110f7836 */ /* 0x000fe20000000000 */
[----:B0-----:R-:W-:Y:S01]  /*03e0*/  ISETP.NE.AND P1, PT, R13, R20, PT ;  /* 0x000000140d00720c */ /* 0x001fe20003f25270 */
[----:B------:R-:W-:Y:S01]  /*03f0*/  @P0 IMAD.MOV R15, RZ, RZ, R17 ;  /* 0x000000ffff0f0224 */ /* 0x000fe200078e0211 */
[----:B------:R-:W0:Y:S01]  /*0400*/  LDS R13, [R4+0x2c] ;  /* 0x00002c00040d7984 */ /* 0x000e220000000800 */
[----:B------:R-:W-:-:S03]  /*0410*/  ISETP.NE.AND P0, PT, R12, R3, PT ;  /* 0x000000030c00720c */ /* 0x000fc60003f05270 */
[----:B------:R-:W4:Y:S01]  /*0420*/  LDS R12, [R4+0x30] ;  /* 0x00003000040c7984 */ /* 0x000f220000000800 */
[----:B------:R-:W-:-:S03]  /*0430*/  IADD3 R17, PT, PT, R15, 0x1, RZ ;  /* 0x000000010f117810 */ /* 0x000fc60007ffe0ff */
[----:B------:R-:W5:Y:S03]  /*0440*/  LDS R3, [R4+0x34] ;  /* 0x0000340004037984 */ /* 0x000f660000000800 */
[----:B------:R-:W-:Y:S01]  /*0450*/  @P1 IMAD.MOV R17, RZ, RZ, R15 ;  /* 0x000000ffff111224 */ /* 0x000fe200078e020f */
[----:B--2---:R-:W-:-:S03]  /*0460*/  ISETP.NE.AND P1, PT, R11, R2, PT ;  /* 0x000000020b00720c */ /* 0x004fc60003f25270 */
[----:B------:R-:W-:Y:S02]  /*0470*/  VIADD R2, R17, 0x1 ;  /* 0x0000000111027836 */ /* 0x000fe40000000000 */
[----:B------:R-:W-:Y:S01]  /*0480*/  @P0 IMAD.MOV R2, RZ, RZ, R17 ;  /* 0x000000ffff020224 */ /* 0x000fe200078e0211 */
[----:B---3--:R-:W-:Y:S02]  /*0490*/  ISETP.NE.AND P0, PT, R10, R5, PT ;  /* 0x000000050a00720c */ /* 0x008fe40003f05270 */
[----:B------:R-:W2:Y:S02]  /*04a0*/  LDS R5, [R4+0x38] ;  /* 0x0000380004057984 */ /* 0x000ea40000000800 */
[----:B------:R-:W-:-:S03]  /*04b0*/  IADD3 R10, PT, PT, R2, 0x1, RZ ;  /* 0x00000001020a7810 */ /* 0x000fc60007ffe0ff */
[----:B------:R-:W-:Y:S01]  /*04c0*/  @P1 IMAD.MOV R10, RZ, RZ, R2 ;  /* 0x000000ffff0a1224 */ /* 0x000fe200078e0202 */
[----:B-1----:R-:W-:-:S03]  /*04d0*/  ISETP.NE.AND P1, PT, R9, R14, PT ;  /* 0x0000000e0900720c */ /* 0x002fc60003f25270 */
[C---:B------:R-:W-:Y:S02]  /*04e0*/  VIADD R2, R10.reuse, 0x1 ;  /* 0x000000010a027836 */ /* 0x040fe40000000000 */
[----:B------:R-:W-:Y:S02]  /*04f0*/  @P0 IADD3 R2, PT, PT, R10, RZ, RZ ;  /* 0x000000ff0a020210 */ /* 0x000fe40007ffe0ff */
[----:B0-----:R-:W-:-:S03]  /*0500*/  ISETP.NE.AND P0, PT, R8, R13, PT ;  /* 0x0000000d0800720c */ /* 0x001fc60003f05270 */
[----:B------:R-:W-:-:S03]  /*0510*/  VIADD R8, R2, 0x1 ;  /* 0x0000000102087836 */ /* 0x000fc60000000000 */
[----:B------:R-:W-:Y:S01]  /*0520*/  @P1 IMAD.MOV R8, RZ, RZ, R2 ;  /* 0x000000ffff081224 */ /* 0x000fe200078e0202 */
[----:B----4-:R-:W-:-:S04]  /*0530*/  ISETP.NE.AND P1, PT, R7, R12, PT ;  /* 0x0000000c0700720c */ /* 0x010fc80003f25270 */
[----:B------:R-:W-:Y:S02]  /*0540*/  IADD3 R2, PT, PT, R8, 0x1, RZ ;  /* 0x0000000108027810 */ /* 0x000fe40007ffe0ff */
[----:B------:R-:W-:Y:S01]  /*0550*/  @P0 IMAD.MOV R2, RZ, RZ, R8 ;  /* 0x000000ffff020224 */ /* 0x000fe200078e0208 */
[----:B-----5:R-:W-:-:S03]  /*0560*/  ISETP.NE.AND P0, PT, R6, R3, PT ;  /* 0x000000030600720c */ /* 0x020fc60003f05270 */
[----:B------:R-:W-:-:S03]  /*0570*/  VIADD R3, R2, 0x1 ;  /* 0x0000000102037836 */ /* 0x000fc60000000000 */
[----:B------:R-:W-:Y:S02]  /*0580*/  @P1 IADD3 R3, PT, PT, R2, RZ, RZ ;  /* 0x000000ff02031210 */ /* 0x000fe40007ffe0ff */
[----:B--2---:R-:W-:-:S03]  /*0590*/  ISETP.NE.AND P1, PT, R16, R5, PT ;  /* 0x000000051000720c */ /* 0x004fc60003f25270 */
[----:B------:R-:W-:Y:S02]  /*05a0*/  VIADD R2, R3, 0x1 ;  /* 0x0000000103027836 */ /* 0x000fe40000000000 */
[----:B------:R-:W-:-:S05]  /*05b0*/  @P0 IMAD.MOV R2, RZ, RZ, R3 ;  /* 0x000000ffff020224 */ /* 0x000fca00078e0203 */
[----:B------:R-:W-:-:S03]  /*05c0*/  IADD3 R5, PT, PT, R2, 0x1, RZ ;  /* 0x0000000102057810 */ /* 0x000fc60007ffe0ff */
[----:B------:R-:W-:-:S05]  /*05d0*/  @P1 IMAD.MOV R5, RZ, RZ, R2 ;  /* 0x000000ffff051224 */ /* 0x000fca00078e0202 */
[----:B------:R-:W-:-:S13]  /*05e0*/  ISETP.GE.U32.AND P0, PT, R5, 0x7, PT ;  /* 0x000000070500780c */ /* 0x000fda0003f06070 */
[----:B------:R-:W-:Y:S05]  /*05f0*/  @!P0 EXIT ;  /* 0x000000000000894d */ /* 0x000fea0003800000 */
[----:B------:R-:W0:Y:S02]  /*0600*/  LDC.64 R2, c[0x0][0x390] ;  /* 0x0000e400ff027b82 */ /* 0x000e240000000a00 */
[----:B0-----:R-:W-:-:S05]  /*0610*/  IMAD.WIDE R2, R0, 0x4, R2 ;  /* 0x0000000400027825 */ /* 0x001fca00078e0202 */
[----:B------:R-:W-:Y:S01]  /*0620*/  STG.E desc[UR6][R2.64], R5 ;  /* 0x0000000502007986 */ /* 0x000fe2000c101906 */
[----:B------:R-:W-:Y:S05]  /*0630*/  EXIT ;  /* 0x000000000000794d */ /* 0x000fea0003800000 */
.L_x_0:
[----:B------:R-:W-:-:S00]  /*0640*/  BRA `(.L_x_0) ;  /* 0xfffffffc00fc7947 */ /* 0x000fc0000383ffff */
[----:B------:R-:W-:-:S00]  /*0650*/  NOP ;  /* 0x0000000000007918 */ /* 0x000fc00000000000 */
        /* <DEDUP_REMOVED lines=10> */
.L_x_1:


//--------------------- .nv.shared._Z10stencil_1dPiS_S_ --------------------------
	.section	.nv.shared._Z10stencil_1dPiS_S_,"aw",@nobits
	.sectionflags	@""
	.align	4
.nv.shared._Z10stencil_1dPiS_S_:
	.zero		1144


//--------------------- .nv.shared.reserved.0     --------------------------
	.section	.nv.shared.reserved.0,"aw",@nobits
	.weak		__nv_reservedSMEM_offset_0_alias
	.size		__nv_reservedSMEM_offset_0_alias, 0, 64
	.other		__nv_reservedSMEM_offset_0_alias,@"STO_CUDA_RESERVED_SHARED STV_DEFAULT"
__nv_reservedSMEM_offset_0_alias:
	.zero		0
	.zero		64


//--------------------- .nv.constant0._Z10stencil_1dPiS_S_ --------------------------
	.section	.nv.constant0._Z10stencil_1dPiS_S_,"a",@progbits
	.sectionflags	@""
	.align	4
.nv.constant0._Z10stencil_1dPiS_S_:
	.zero		920


//--------------------- SYMBOLS --------------------------

	.type		.nv.reservedSmem.offset0,@object
	.size		.nv.reservedSmem.offset0,0x4
	.type		.nv.reservedSmem.cap,@object
	.size		.nv.reservedSmem.cap,0x4
